//
// Generated by NVIDIA NVVM Compiler
//
// Compiler Build ID: CL-36424714
// Cuda compilation tools, release 13.0, V13.0.88
// Based on NVVM 20.0.0
//

.version 9.0
.target sm_100
.address_size 64

	// .globl	_Z14linear_forwardPfS_S_S_iii

.visible .entry _Z14linear_forwardPfS_S_S_iii(
	.param .u64 .ptr .align 1 _Z14linear_forwardPfS_S_S_iii_param_0,
	.param .u64 .ptr .align 1 _Z14linear_forwardPfS_S_S_iii_param_1,
	.param .u64 .ptr .align 1 _Z14linear_forwardPfS_S_S_iii_param_2,
	.param .u64 .ptr .align 1 _Z14linear_forwardPfS_S_S_iii_param_3,
	.param .u32 _Z14linear_forwardPfS_S_S_iii_param_4,
	.param .u32 _Z14linear_forwardPfS_S_S_iii_param_5,
	.param .u32 _Z14linear_forwardPfS_S_S_iii_param_6
)
{
	.reg .pred 	%p<14>;
	.reg .b32 	%r<48>;
	.reg .b32 	%f<116>;
	.reg .b64 	%rd<47>;

	ld.param.u64 	%rd12, [_Z14linear_forwardPfS_S_S_iii_param_0];
	ld.param.u64 	%rd13, [_Z14linear_forwardPfS_S_S_iii_param_1];
	ld.param.u64 	%rd10, [_Z14linear_forwardPfS_S_S_iii_param_2];
	ld.param.u64 	%rd11, [_Z14linear_forwardPfS_S_S_iii_param_3];
	ld.param.u32 	%r27, [_Z14linear_forwardPfS_S_S_iii_param_4];
	ld.param.u32 	%r25, [_Z14linear_forwardPfS_S_S_iii_param_5];
	ld.param.u32 	%r26, [_Z14linear_forwardPfS_S_S_iii_param_6];
	cvta.to.global.u64 	%rd1, %rd13;
	cvta.to.global.u64 	%rd2, %rd12;
	mov.u32 	%r28, %ctaid.y;
	mov.u32 	%r29, %ntid.y;
	mov.u32 	%r30, %tid.y;
	mad.lo.s32 	%r1, %r28, %r29, %r30;
	mov.u32 	%r31, %ctaid.x;
	mov.u32 	%r32, %ntid.x;
	mov.u32 	%r33, %tid.x;
	mad.lo.s32 	%r2, %r31, %r32, %r33;
	setp.ge.s32 	%p1, %r1, %r27;
	setp.ge.s32 	%p2, %r2, %r26;
	or.pred  	%p3, %p1, %p2;
	@%p3 bra 	$L__BB0_17;
	setp.lt.s32 	%p4, %r25, 1;
	mov.f32 	%f114, 0f00000000;
	@%p4 bra 	$L__BB0_14;
	mul.lo.s32 	%r3, %r25, %r1;
	mul.lo.s32 	%r4, %r25, %r2;
	and.b32  	%r5, %r25, 15;
	setp.lt.u32 	%p5, %r25, 16;
	mov.f32 	%f114, 0f00000000;
	mov.b32 	%r44, 0;
	@%p5 bra 	$L__BB0_5;
	and.b32  	%r44, %r25, 2147483632;
	neg.s32 	%r42, %r44;
	mul.wide.u32 	%rd14, %r3, 4;
	add.s64 	%rd15, %rd14, %rd2;
	add.s64 	%rd45, %rd15, 32;
	add.s64 	%rd4, %rd1, 32;
	mov.f32 	%f114, 0f00000000;
	mov.u32 	%r41, %r4;
$L__BB0_4:
	.pragma "nounroll";
	mul.wide.s32 	%rd16, %r41, 4;
	add.s64 	%rd17, %rd4, %rd16;
	ld.global.f32 	%f20, [%rd45+-32];
	ld.global.f32 	%f21, [%rd17+-32];
	fma.rn.f32 	%f22, %f20, %f21, %f114;
	ld.global.f32 	%f23, [%rd45+-28];
	ld.global.f32 	%f24, [%rd17+-28];
	fma.rn.f32 	%f25, %f23, %f24, %f22;
	ld.global.f32 	%f26, [%rd45+-24];
	ld.global.f32 	%f27, [%rd17+-24];
	fma.rn.f32 	%f28, %f26, %f27, %f25;
	ld.global.f32 	%f29, [%rd45+-20];
	ld.global.f32 	%f30, [%rd17+-20];
	fma.rn.f32 	%f31, %f29, %f30, %f28;
	ld.global.f32 	%f32, [%rd45+-16];
	ld.global.f32 	%f33, [%rd17+-16];
	fma.rn.f32 	%f34, %f32, %f33, %f31;
	ld.global.f32 	%f35, [%rd45+-12];
	ld.global.f32 	%f36, [%rd17+-12];
	fma.rn.f32 	%f37, %f35, %f36, %f34;
	ld.global.f32 	%f38, [%rd45+-8];
	ld.global.f32 	%f39, [%rd17+-8];
	fma.rn.f32 	%f40, %f38, %f39, %f37;
	ld.global.f32 	%f41, [%rd45+-4];
	ld.global.f32 	%f42, [%rd17+-4];
	fma.rn.f32 	%f43, %f41, %f42, %f40;
	ld.global.f32 	%f44, [%rd45];
	ld.global.f32 	%f45, [%rd17];
	fma.rn.f32 	%f46, %f44, %f45, %f43;
	ld.global.f32 	%f47, [%rd45+4];
	ld.global.f32 	%f48, [%rd17+4];
	fma.rn.f32 	%f49, %f47, %f48, %f46;
	ld.global.f32 	%f50, [%rd45+8];
	ld.global.f32 	%f51, [%rd17+8];
	fma.rn.f32 	%f52, %f50, %f51, %f49;
	ld.global.f32 	%f53, [%rd45+12];
	ld.global.f32 	%f54, [%rd17+12];
	fma.rn.f32 	%f55, %f53, %f54, %f52;
	ld.global.f32 	%f56, [%rd45+16];
	ld.global.f32 	%f57, [%rd17+16];
	fma.rn.f32 	%f58, %f56, %f57, %f55;
	ld.global.f32 	%f59, [%rd45+20];
	ld.global.f32 	%f60, [%rd17+20];
	fma.rn.f32 	%f61, %f59, %f60, %f58;
	ld.global.f32 	%f62, [%rd45+24];
	ld.global.f32 	%f63, [%rd17+24];
	fma.rn.f32 	%f64, %f62, %f63, %f61;
	ld.global.f32 	%f65, [%rd45+28];
	ld.global.f32 	%f66, [%rd17+28];
	fma.rn.f32 	%f114, %f65, %f66, %f64;
	add.s32 	%r42, %r42, 16;
	add.s64 	%rd45, %rd45, 64;
	add.s32 	%r41, %r41, 16;
	setp.ne.s32 	%p6, %r42, 0;
	@%p6 bra 	$L__BB0_4;
$L__BB0_5:
	setp.eq.s32 	%p7, %r5, 0;
	@%p7 bra 	$L__BB0_14;
	and.b32  	%r13, %r25, 7;
	setp.lt.u32 	%p8, %r5, 8;
	@%p8 bra 	$L__BB0_8;
	add.s32 	%r35, %r44, %r3;
	add.s32 	%r36, %r44, %r4;
	mul.wide.u32 	%rd18, %r35, 4;
	add.s64 	%rd19, %rd2, %rd18;
	ld.global.f32 	%f68, [%rd19];
	mul.wide.s32 	%rd20, %r36, 4;
	add.s64 	%rd21, %rd1, %rd20;
	ld.global.f32 	%f69, [%rd21];
	fma.rn.f32 	%f70, %f68, %f69, %f114;
	cvt.u64.u32 	%rd22, %r3;
	cvt.u64.u32 	%rd23, %r44;
	add.s64 	%rd24, %rd23, %rd22;
	shl.b64 	%rd25, %rd24, 2;
	add.s64 	%rd26, %rd2, %rd25;
	ld.global.f32 	%f71, [%rd26+4];
	ld.global.f32 	%f72, [%rd21+4];
	fma.rn.f32 	%f73, %f71, %f72, %f70;
	ld.global.f32 	%f74, [%rd26+8];
	ld.global.f32 	%f75, [%rd21+8];
	fma.rn.f32 	%f76, %f74, %f75, %f73;
	ld.global.f32 	%f77, [%rd26+12];
	ld.global.f32 	%f78, [%rd21+12];
	fma.rn.f32 	%f79, %f77, %f78, %f76;
	ld.global.f32 	%f80, [%rd26+16];
	ld.global.f32 	%f81, [%rd21+16];
	fma.rn.f32 	%f82, %f80, %f81, %f79;
	ld.global.f32 	%f83, [%rd26+20];
	ld.global.f32 	%f84, [%rd21+20];
	fma.rn.f32 	%f85, %f83, %f84, %f82;
	ld.global.f32 	%f86, [%rd26+24];
	ld.global.f32 	%f87, [%rd21+24];
	fma.rn.f32 	%f88, %f86, %f87, %f85;
	ld.global.f32 	%f89, [%rd26+28];
	ld.global.f32 	%f90, [%rd21+28];
	fma.rn.f32 	%f114, %f89, %f90, %f88;
	add.s32 	%r44, %r44, 8;
$L__BB0_8:
	setp.eq.s32 	%p9, %r13, 0;
	@%p9 bra 	$L__BB0_14;
	and.b32  	%r16, %r25, 3;
	setp.lt.u32 	%p10, %r13, 4;
	@%p10 bra 	$L__BB0_11;
	add.s32 	%r37, %r44, %r3;
	add.s32 	%r38, %r44, %r4;
	mul.wide.u32 	%rd27, %r37, 4;
	add.s64 	%rd28, %rd2, %rd27;
	ld.global.f32 	%f92, [%rd28];
	mul.wide.s32 	%rd29, %r38, 4;
	add.s64 	%rd30, %rd1, %rd29;
	ld.global.f32 	%f93, [%rd30];
	fma.rn.f32 	%f94, %f92, %f93, %f114;
	cvt.u64.u32 	%rd31, %r3;
	cvt.u64.u32 	%rd32, %r44;
	add.s64 	%rd33, %rd32, %rd31;
	shl.b64 	%rd34, %rd33, 2;
	add.s64 	%rd35, %rd2, %rd34;
	ld.global.f32 	%f95, [%rd35+4];
	ld.global.f32 	%f96, [%rd30+4];
	fma.rn.f32 	%f97, %f95, %f96, %f94;
	ld.global.f32 	%f98, [%rd35+8];
	ld.global.f32 	%f99, [%rd30+8];
	fma.rn.f32 	%f100, %f98, %f99, %f97;
	ld.global.f32 	%f101, [%rd35+12];
	ld.global.f32 	%f102, [%rd30+12];
	fma.rn.f32 	%f114, %f101, %f102, %f100;
	add.s32 	%r44, %r44, 4;
$L__BB0_11:
	setp.eq.s32 	%p11, %r16, 0;
	@%p11 bra 	$L__BB0_14;
	add.s32 	%r47, %r44, %r4;
	add.s32 	%r39, %r44, %r3;
	mul.wide.u32 	%rd36, %r39, 4;
	add.s64 	%rd46, %rd2, %rd36;
	neg.s32 	%r46, %r16;
$L__BB0_13:
	.pragma "nounroll";
	mul.wide.s32 	%rd37, %r47, 4;
	add.s64 	%rd38, %rd1, %rd37;
	ld.global.f32 	%f103, [%rd46];
	ld.global.f32 	%f104, [%rd38];
	fma.rn.f32 	%f114, %f103, %f104, %f114;
	add.s32 	%r47, %r47, 1;
	add.s64 	%rd46, %rd46, 4;
	add.s32 	%r46, %r46, 1;
	setp.ne.s32 	%p12, %r46, 0;
	@%p12 bra 	$L__BB0_13;
$L__BB0_14:
	setp.eq.s64 	%p13, %rd10, 0;
	@%p13 bra 	$L__BB0_16;
	cvta.to.global.u64 	%rd39, %rd10;
	mul.wide.s32 	%rd40, %r2, 4;
	add.s64 	%rd41, %rd39, %rd40;
	ld.global.f32 	%f105, [%rd41];
	add.f32 	%f114, %f114, %f105;
$L__BB0_16:
	mad.lo.s32 	%r40, %r26, %r1, %r2;
	cvta.to.global.u64 	%rd42, %rd11;
	mul.wide.s32 	%rd43, %r40, 4;
	add.s64 	%rd44, %rd42, %rd43;
	st.global.f32 	[%rd44], %f114;
$L__BB0_17:
	ret;

}


// ===== COMPILED SASS (sm_100) =====

	.target	sm_100

	.elftype	@"ET_EXEC"


//--------------------- .note.nv.tkinfo           --------------------------
	.section	.note.nv.tkinfo,"",@"SHT_NOTE"
	.sectionflags	@"SHF_NOTE_NV_TKINFO"
	.tkinfo
        /*0018*/ 	.word	0x00000002
        /*0030*/ 	.string	""
        /*0030*/ 	.string	"ptxas"
        /*0030*/ 	.string	"Cuda compilation tools, release 13.0, V13.0.88"
        /*0030*/ 	.string	"Build cuda_13.0.r13.0/compiler.36424714_0"
        /*0030*/ 	.string	"-arch sm_100 -m 64 "



//--------------------- .note.nv.cuinfo           --------------------------
	.section	.note.nv.cuinfo,"",@"SHT_NOTE"
	.sectionflags	@"SHF_NOTE_NV_CUINFO"
        /*0018*/ 	.short	0x0002
        /*001a*/ 	.short	0x0064
        /*001c*/ 	.short	0x0082
	.zero		2


//--------------------- .nv.info                  --------------------------
	.section	.nv.info,"",@"SHT_CUDA_INFO"
	.align	4


	//----- nvinfo : EIATTR_REGCOUNT
	.align		4
        /*0000*/ 	.byte	0x04, 0x2f
        /*0002*/ 	.short	(.L_1 - .L_0)
	.align		4
.L_0:
        /*0004*/ 	.word	index@(_Z14linear_forwardPfS_S_S_iii)
        /*0008*/ 	.word	0x0000001f


	//----- nvinfo : EIATTR_FRAME_SIZE
	.align		4
.L_1:
        /*000c*/ 	.byte	0x04, 0x11
        /*000e*/ 	.short	(.L_3 - .L_2)
	.align		4
.L_2:
        /*0010*/ 	.word	index@(_Z14linear_forwardPfS_S_S_iii)
        /*0014*/ 	.word	0x00000000


	//----- nvinfo : EIATTR_MIN_STACK_SIZE
	.align		4
.L_3:
        /*0018*/ 	.byte	0x04, 0x12
        /*001a*/ 	.short	(.L_5 - .L_4)
	.align		4
.L_4:
        /*001c*/ 	.word	index@(_Z14linear_forwardPfS_S_S_iii)
        /*0020*/ 	.word	0x00000000
.L_5:


//--------------------- .nv.compat                --------------------------
	.section	.nv.compat,"",@"SHT_CUDA_COMPAT_INFO"
	.align	4
        /*0000*/ 	.byte	0x02, 0x09, 0x00, 0x00, 0x02, 0x02, 0x01, 0x00, 0x02, 0x05, 0x05, 0x00, 0x03, 0x07, 0x01, 0x01
        /*0010*/ 	.byte	0x02, 0x03, 0x00, 0x00, 0x02, 0x06, 0x01, 0x00, 0x04, 0x0b, 0x08, 0x00, 0x09, 0x00, 0x00, 0x00
        /*0020*/ 	.byte	0x00, 0x00, 0x00, 0x00


//--------------------- .nv.info._Z14linear_forwardPfS_S_S_iii --------------------------
	.section	.nv.info._Z14linear_forwardPfS_S_S_iii,"",@"SHT_CUDA_INFO"
	.sectionflags	@""
	.align	4


	//----- nvinfo : EIATTR_CUDA_API_VERSION
	.align		4
        /*0000*/ 	.byte	0x04, 0x37
        /*0002*/ 	.short	(.L_7 - .L_6)
.L_6:
        /*0004*/ 	.word	0x00000082


	//----- nvinfo : EIATTR_KPARAM_INFO
	.align		4
.L_7:
        /*0008*/ 	.byte	0x04, 0x17
        /*000a*/ 	.short	(.L_9 - .L_8)
.L_8:
        /*000c*/ 	.word	0x00000000
        /*0010*/ 	.short	0x0006
        /*0012*/ 	.short	0x0028
        /*0014*/ 	.byte	0x00, 0xf0, 0x11, 0x00


	//----- nvinfo : EIATTR_KPARAM_INFO
	.align		4
.L_9:
        /*0018*/ 	.byte	0x04, 0x17
        /*001a*/ 	.short	(.L_11 - .L_10)
.L_10:
        /*001c*/ 	.word	0x00000000
        /*0020*/ 	.short	0x0005
        /*0022*/ 	.short	0x0024
        /*0024*/ 	.byte	0x00, 0xf0, 0x11, 0x00


	//----- nvinfo : EIATTR_KPARAM_INFO
	.align		4
.L_11:
        /*0028*/ 	.byte	0x04, 0x17
        /*002a*/ 	.short	(.L_13 - .L_12)
.L_12:
        /*002c*/ 	.word	0x00000000
        /*0030*/ 	.short	0x0004
        /*0032*/ 	.short	0x0020
        /*0034*/ 	.byte	0x00, 0xf0, 0x11, 0x00


	//----- nvinfo : EIATTR_KPARAM_INFO
	.align		4
.L_13:
        /*0038*/ 	.byte	0x04, 0x17
        /*003a*/ 	.short	(.L_15 - .L_14)
.L_14:
        /*003c*/ 	.word	0x00000000
        /*0040*/ 	.short	0x0003
        /*0042*/ 	.short	0x0018
        /*0044*/ 	.byte	0x00, 0xf5, 0x21, 0x00


	//----- nvinfo : EIATTR_KPARAM_INFO
	.align		4
.L_15:
        /*0048*/ 	.byte	0x04, 0x17
        /*004a*/ 	.short	(.L_17 - .L_16)
.L_16:
        /*004c*/ 	.word	0x00000000
        /*0050*/ 	.short	0x0002
        /*0052*/ 	.short	0x0010
        /*0054*/ 	.byte	0x00, 0xf5, 0x21, 0x00


	//----- nvinfo : EIATTR_KPARAM_INFO
	.align		4
.L_17:
        /*0058*/ 	.byte	0x04, 0x17
        /*005a*/ 	.short	(.L_19 - .L_18)
.L_18:
        /*005c*/ 	.word	0x00000000
        /*0060*/ 	.short	0x0001
        /*0062*/ 	.short	0x0008
        /*0064*/ 	.byte	0x00, 0xf5, 0x21, 0x00


	//----- nvinfo : EIATTR_KPARAM_INFO
	.align		4
.L_19:
        /*0068*/ 	.byte	0x04, 0x17
        /*006a*/ 	.short	(.L_21 - .L_20)
.L_20:
        /*006c*/ 	.word	0x00000000
        /*0070*/ 	.short	0x0000
        /*0072*/ 	.short	0x0000
        /*0074*/ 	.byte	0x00, 0xf5, 0x21, 0x00


	//----- nvinfo : EIATTR_SPARSE_MMA_MASK
	.align		4
.L_21:
        /*0078*/ 	.byte	0x03, 0x50
        /*007a*/ 	.short	0x0000


	//----- nvinfo : EIATTR_MAXREG_COUNT
	.align		4
        /*007c*/ 	.byte	0x03, 0x1b
        /*007e*/ 	.short	0x00ff


	//----- nvinfo : EIATTR_MERCURY_ISA_VERSION
	.align		4
        /*0080*/ 	.byte	0x03, 0x5f
        /*0082*/ 	.short	0x0101


	//----- nvinfo : EIATTR_VRC_CTA_INIT_COUNT
	.align		4
        /*0084*/ 	.byte	0x02, 0x4a
	.zero		1
	.zero		1


	//----- nvinfo : EIATTR_EXIT_INSTR_OFFSETS
	.align		4
        /*0088*/ 	.byte	0x04, 0x1c
        /*008a*/ 	.short	(.L_23 - .L_22)


	//   ....[0]....
.L_22:
        /*008c*/ 	.word	0x000000d0


	//   ....[1]....
        /*0090*/ 	.word	0x00000c60


	//----- nvinfo : EIATTR_CBANK_PARAM_SIZE
	.align		4
.L_23:
        /*0094*/ 	.byte	0x03, 0x19
        /*0096*/ 	.short	0x002c


	//----- nvinfo : EIATTR_PARAM_CBANK
	.align		4
        /*0098*/ 	.byte	0x04, 0x0a
        /*009a*/ 	.short	(.L_25 - .L_24)
	.align		4
.L_24:
        /*009c*/ 	.word	index@(.nv.constant0._Z14linear_forwardPfS_S_S_iii)
        /*00a0*/ 	.short	0x0380
        /*00a2*/ 	.short	0x002c


	//----- nvinfo : EIATTR_SW_WAR
	.align		4
.L_25:
        /*00a4*/ 	.byte	0x04, 0x36
        /*00a6*/ 	.short	(.L_27 - .L_26)
.L_26:
        /*00a8*/ 	.word	0x00000008
.L_27:


//--------------------- .nv.callgraph             --------------------------
	.section	.nv.callgraph,"",@"SHT_CUDA_CALLGRAPH"
	.align	4
	.sectionentsize	8
	.align		4
        /*0000*/ 	.word	0x00000000
	.align		4
        /*0004*/ 	.word	0xffffffff
	.align		4
        /*0008*/ 	.word	0x00000000
	.align		4
        /*000c*/ 	.word	0xfffffffe
	.align		4
        /*0010*/ 	.word	0x00000000
	.align		4
        /*0014*/ 	.word	0xfffffffd
	.align		4
        /*0018*/ 	.word	0x00000000
	.align		4
        /*001c*/ 	.word	0xfffffffc


//--------------------- .text._Z14linear_forwardPfS_S_S_iii --------------------------
	.section	.text._Z14linear_forwardPfS_S_S_iii,"ax",@progbits
	.align	128
        .global         _Z14linear_forwardPfS_S_S_iii
        .type           _Z14linear_forwardPfS_S_S_iii,@function
        .size           _Z14linear_forwardPfS_S_S_iii,(.L_x_8 - _Z14linear_forwardPfS_S_S_iii)
        .other          _Z14linear_forwardPfS_S_S_iii,@"STO_CUDA_ENTRY STV_DEFAULT"
_Z14linear_forwardPfS_S_S_iii:
.text._Z14linear_forwardPfS_S_S_iii:
[----:B------:R-:W-:Y:S01]  /*0000*/  LDC R1, c[0x0][0x37c] ;  /* 0x0000df00ff017b82 */ /* 0x000fe20000000800 */
[----:B------:R-:W0:Y:S07]  /*0010*/  S2R R3, SR_TID.X ;  /* 0x0000000000037919 */ /* 0x000e2e0000002100 */
[----:B------:R-:W1:Y:S01]  /*0020*/  LDC R7, c[0x0][0x364] ;  /* 0x0000d900ff077b82 */ /* 0x000e620000000800 */
[----:B------:R-:W2:Y:S01]  /*0030*/  LDCU UR11, c[0x0][0x3a8] ;  /* 0x00007500ff0b77ac */ /* 0x000ea20008000800 */
[----:B------:R-:W1:Y:S01]  /*0040*/  S2R R2, SR_TID.Y ;  /* 0x0000000000027919 */ /* 0x000e620000002200 */
[----:B------:R-:W3:Y:S05]  /*0050*/  LDCU UR6, c[0x0][0x3a0] ;  /* 0x00007400ff0677ac */ /* 0x000eea0008000800 */
[----:B------:R-:W0:Y:S08]  /*0060*/  S2UR UR5, SR_CTAID.X ;  /* 0x00000000000579c3 */ /* 0x000e300000002500 */
[----:B------:R-:W0:Y:S08]  /*0070*/  LDC R0, c[0x0][0x360] ;  /* 0x0000d800ff007b82 */ /* 0x000e300000000800 */
[----:B------:R-:W1:Y:S01]  /*0080*/  S2UR UR4, SR_CTAID.Y ;  /* 0x00000000000479c3 */ /* 0x000e620000002600 */
[----:B0-----:R-:W-:-:S05]  /*0090*/  IMAD R0, R0, UR5, R3 ;  /* 0x0000000500007c24 */ /* 0x001fca000f8e0203 */
[----:B--2---:R-:W-:Y:S01]  /*00a0*/  ISETP.GE.AND P0, PT, R0, UR11, PT ;  /* 0x0000000b00007c0c */ /* 0x004fe2000bf06270 */
[----:B-1----:R-:W-:-:S05]  /*00b0*/  IMAD R7, R7, UR4, R2 ;  /* 0x0000000407077c24 */ /* 0x002fca000f8e0202 */
[----:B---3--:R-:W-:-:S13]  /*00c0*/  ISETP.GE.OR P0, PT, R7, UR6, P0 ;  /* 0x0000000607007c0c */ /* 0x008fda0008706670 */
[----:B------:R-:W-:Y:S05]  /*00d0*/  @P0 EXIT ;  /* 0x000000000000094d */ /* 0x000fea0003800000 */
[----:B------:R-:W0:Y:S01]  /*00e0*/  LDCU UR7, c[0x0][0x3a4] ;  /* 0x00007480ff0777ac */ /* 0x000e220008000800 */
[----:B------:R-:W-:Y:S01]  /*00f0*/  HFMA2 R14, -RZ, RZ, 0, 0 ;  /* 0x00000000ff0e7431 */ /* 0x000fe200000001ff */
[----:B------:R-:W1:Y:S01]  /*0100*/  LDCU.64 UR12, c[0x0][0x358] ;  /* 0x00006b00ff0c77ac */ /* 0x000e620008000a00 */
[----:B0-----:R-:W-:-:S09]  /*0110*/  UISETP.GE.AND UP0, UPT, UR7, 0x1, UPT ;  /* 0x000000010700788c */ /* 0x001fd2000bf06270 */
[----:B-1----:R-:W-:Y:S05]  /*0120*/  BRA.U !UP0, `(.L_x_0) ;  /* 0x00000009089c7547 */ /* 0x002fea000b800000 */
[----:B------:R-:W-:Y:S02]  /*0130*/  UISETP.GE.U32.AND UP1, UPT, UR7, 0x10, UPT ;  /* 0x000000100700788c */ /* 0x000fe4000bf26070 */
[----:B------:R-:W-:Y:S01]  /*0140*/  IMAD R8, R7, UR7, RZ ;  /* 0x0000000707087c24 */ /* 0x000fe2000f8e02ff */
[----:B------:R-:W-:Y:S02]  /*0150*/  ULOP3.LUT UR10, UR7, 0xf, URZ, 0xc0, !UPT ;  /* 0x0000000f070a7892 */ /* 0x000fe4000f8ec0ff */
[----:B------:R-:W-:Y:S01]  /*0160*/  IMAD R9, R0, UR7, RZ ;  /* 0x0000000700097c24 */ /* 0x000fe2000f8e02ff */
[----:B------:R-:W-:Y:S01]  /*0170*/  MOV R14, RZ ;  /* 0x000000ff000e7202 */ /* 0x000fe20000000f00 */
[----:B------:R-:W-:Y:S01]  /*0180*/  UMOV UR4, URZ ;  /* 0x000000ff00047c82 */ /* 0x000fe20008000000 */
[----:B------:R-:W-:Y:S01]  /*0190*/  UISETP.NE.AND UP0, UPT, UR10, URZ, UPT ;  /* 0x000000ff0a00728c */ /* 0x000fe2000bf05270 */
[----:B------:R-:W-:Y:S10]  /*01a0*/  BRA.U !UP1, `(.L_x_1) ;  /* 0x0000000509107547 */ /* 0x000ff4000b800000 */
[----:B------:R-:W0:Y:S01]  /*01b0*/  LDC.64 R2, c[0x0][0x380] ;  /* 0x0000e000ff027b82 */ /* 0x000e220000000a00 */
[----:B------:R-:W1:Y:S01]  /*01c0*/  LDCU.64 UR8, c[0x0][0x388] ;  /* 0x00007100ff0877ac */ /* 0x000e620008000a00 */
[----:B------:R-:W-:Y:S02]  /*01d0*/  MOV R14, RZ ;  /* 0x000000ff000e7202 */ /* 0x000fe40000000f00 */
[----:B------:R-:W-:Y:S01]  /*01e0*/  MOV R6, R9 ;  /* 0x0000000900067202 */ /* 0x000fe20000000f00 */
[----:B------:R-:W-:Y:S02]  /*01f0*/  ULOP3.LUT UR4, UR7, 0x7ffffff0, URZ, 0xc0, !UPT ;  /* 0x7ffffff007047892 */ /* 0x000fe4000f8ec0ff */
[----:B-1----:R-:W-:Y:S02]  /*0200*/  UIADD3 UR5, UP1, UPT, UR8, 0x20, URZ ;  /* 0x0000002008057890 */ /* 0x002fe4000ff3e0ff */
[----:B------:R-:W-:Y:S02]  /*0210*/  UIADD3 UR8, UPT, UPT, -UR4, URZ, URZ ;  /* 0x000000ff04087290 */ /* 0x000fe4000fffe1ff */
[----:B------:R-:W-:Y:S01]  /*0220*/  UIADD3.X UR6, UPT, UPT, URZ, UR9, URZ, UP1, !UPT ;  /* 0x00000009ff067290 */ /* 0x000fe20008ffe4ff */
[----:B0-----:R-:W-:-:S03]  /*0230*/  IMAD.WIDE.U32 R2, R8, 0x4, R2 ;  /* 0x0000000408027825 */ /* 0x001fc600078e0002 */
[----:B------:R-:W-:-:S04]  /*0240*/  IADD3 R4, P0, PT, R2, 0x20, RZ ;  /* 0x0000002002047810 */ /* 0x000fc80007f1e0ff */
[----:B------:R-:W-:-:S09]  /*0250*/  IADD3.X R5, PT, PT, RZ, R3, RZ, P0, !PT ;  /* 0x00000003ff057210 */ /* 0x000fd200007fe4ff */
.L_x_2:
[----:B------:R-:W-:Y:S01]  /*0260*/  MOV R2, UR5 ;  /* 0x0000000500027c02 */ /* 0x000fe20008000f00 */
[----:B------:R-:W2:Y:S01]  /*0270*/  LDG.E R15, desc[UR12][R4.64+-0x20] ;  /* 0xffffe00c040f7981 */ /* 0x000ea2000c1e1900 */
[----:B------:R-:W-:-:S03]  /*0280*/  MOV R3, UR6 ;  /* 0x0000000600037c02 */ /* 0x000fc60008000f00 */
[----:B------:R-:W3:Y:S01]  /*0290*/  LDG.E R17, desc[UR12][R4.64+-0x1c] ;  /* 0xffffe40c04117981 */ /* 0x000ee2000c1e1900 */
[----:B------:R-:W-:-:S03]  /*02a0*/  IMAD.WIDE R2, R6, 0x4, R2 ;  /* 0x0000000406027825 */ /* 0x000fc600078e0202 */
[----:B------:R-:W4:Y:S04]  /*02b0*/  LDG.E R19, desc[UR12][R4.64+-0x18] ;  /* 0xffffe80c04137981 */ /* 0x000f28000c1e1900 */
[----:B------:R-:W2:Y:S04]  /*02c0*/  LDG.E R16, desc[UR12][R2.64+-0x20] ;  /* 0xffffe00c02107981 */ /* 0x000ea8000c1e1900 */
[----:B------:R-:W3:Y:S04]  /*02d0*/  LDG.E R24, desc[UR12][R2.64+-0x1c] ;  /* 0xffffe40c02187981 */ /* 0x000ee8000c1e1900 */
[----:B------:R-:W4:Y:S04]  /*02e0*/  LDG.E R18, desc[UR12][R2.64+-0x18] ;  /* 0xffffe80c02127981 */ /* 0x000f28000c1e1900 */
[----:B------:R-:W5:Y:S04]  /*02f0*/  LDG.E R20, desc[UR12][R4.64+-0x14] ;  /* 0xffffec0c04147981 */ /* 0x000f68000c1e1900 */
        /* <DEDUP_REMOVED lines=8> */
[----:B------:R-:W5:Y:S01]  /*0380*/  LDG.E R26, desc[UR12][R4.64+0x1c] ;  /* 0x00001c0c041a7981 */ /* 0x000f62000c1e1900 */
[----:B--2---:R-:W-:-:S03]  /*0390*/  FFMA R16, R15, R16, R14 ;  /* 0x000000100f107223 */ /* 0x004fc6000000000e */
[----:B------:R-:W2:Y:S01]  /*03a0*/  LDG.E R15, desc[UR12][R4.64+-0x4] ;  /* 0xfffffc0c040f7981 */ /* 0x000ea2000c1e1900 */
[----:B---3--:R-:W-:-:S03]  /*03b0*/  FFMA R24, R17, R24, R16 ;  /* 0x0000001811187223 */ /* 0x008fc60000000010 */
[----:B------:R-:W2:Y:S01]  /*03c0*/  LDG.E R14, desc[UR12][R2.64+-0x4] ;  /* 0xfffffc0c020e7981 */ /* 0x000ea2000c1e1900 */
[----:B----4-:R-:W-:-:S03]  /*03d0*/  FFMA R25, R19, R18, R24 ;  /* 0x0000001213197223 */ /* 0x010fc60000000018 */
[----:B------:R-:W3:Y:S04]  /*03e0*/  LDG.E R16, desc[UR12][R4.64] ;  /* 0x0000000c04107981 */ /* 0x000ee8000c1e1900 */
[----:B------:R-:W3:Y:S01]  /*03f0*/  LDG.E R17, desc[UR12][R2.64] ;  /* 0x0000000c02117981 */ /* 0x000ee2000c1e1900 */
[----:B-----5:R-:W-:-:S03]  /*0400*/  FFMA R25, R20, R21, R25 ;  /* 0x0000001514197223 */ /* 0x020fc60000000019 */
[----:B------:R-:W4:Y:S04]  /*0410*/  LDG.E R18, desc[UR12][R4.64+0x4] ;  /* 0x0000040c04127981 */ /* 0x000f28000c1e1900 */
[----:B------:R-:W4:Y:S01]  /*0420*/  LDG.E R19, desc[UR12][R2.64+0x4] ;  /* 0x0000040c02137981 */ /* 0x000f22000c1e1900 */
[----:B------:R-:W-:-:S03]  /*0430*/  FFMA R25, R22, R23, R25 ;  /* 0x0000001716197223 */ /* 0x000fc60000000019 */
[----:B------:R-:W5:Y:S04]  /*0440*/  LDG.E R20, desc[UR12][R4.64+0x8] ;  /* 0x0000080c04147981 */ /* 0x000f68000c1e1900 */
[----:B------:R-:W5:Y:S01]  /*0450*/  LDG.E R21, desc[UR12][R2.64+0x8] ;  /* 0x0000080c02157981 */ /* 0x000f62000c1e1900 */
[----:B------:R-:W-:-:S03]  /*0460*/  FFMA R25, R10, R11, R25 ;  /* 0x0000000b0a197223 */ /* 0x000fc60000000019 */
[----:B------:R-:W5:Y:S04]  /*0470*/  LDG.E R22, desc[UR12][R4.64+0xc] ;  /* 0x00000c0c04167981 */ /* 0x000f68000c1e1900 */
[----:B------:R-:W5:Y:S04]  /*0480*/  LDG.E R23, desc[UR12][R2.64+0xc] ;  /* 0x00000c0c02177981 */ /* 0x000f68000c1e1900 */
[----:B------:R-:W5:Y:S01]  /*0490*/  LDG.E R10, desc[UR12][R4.64+0x10] ;  /* 0x0000100c040a7981 */ /* 0x000f62000c1e1900 */
[----:B------:R-:W-:-:S03]  /*04a0*/  FFMA R28, R12, R13, R25 ;  /* 0x0000000d0c1c7223 */ /* 0x000fc60000000019 */
[----:B------:R-:W5:Y:S04]  /*04b0*/  LDG.E R11, desc[UR12][R2.64+0x10] ;  /* 0x0000100c020b7981 */ /* 0x000f68000c1e1900 */
[----:B------:R-:W5:Y:S04]  /*04c0*/  LDG.E R24, desc[UR12][R4.64+0x14] ;  /* 0x0000140c04187981 */ /* 0x000f68000c1e1900 */
[----:B------:R-:W5:Y:S04]  /*04d0*/  LDG.E R25, desc[UR12][R2.64+0x14] ;  /* 0x0000140c02197981 */ /* 0x000f68000c1e1900 */
[----:B------:R0:W5:Y:S04]  /*04e0*/  LDG.E R13, desc[UR12][R4.64+0x18] ;  /* 0x0000180c040d7981 */ /* 0x000168000c1e1900 */
[----:B------:R-:W5:Y:S01]  /*04f0*/  LDG.E R12, desc[UR12][R2.64+0x18] ;  /* 0x0000180c020c7981 */ /* 0x000f62000c1e1900 */
[----:B------:R-:W-:-:S04]  /*0500*/  UIADD3 UR8, UPT, UPT, UR8, 0x10, URZ ;  /* 0x0000001008087890 */ /* 0x000fc8000fffe0ff */
[----:B------:R-:W-:Y:S01]  /*0510*/  UISETP.NE.AND UP1, UPT, UR8, URZ, UPT ;  /* 0x000000ff0800728c */ /* 0x000fe2000bf25270 */
[----:B0-----:R-:W-:Y:S02]  /*0520*/  IADD3 R4, P0, PT, R4, 0x40, RZ ;  /* 0x0000004004047810 */ /* 0x001fe40007f1e0ff */
[----:B------:R-:W-:Y:S02]  /*0530*/  IADD3 R6, PT, PT, R6, 0x10, RZ ;  /* 0x0000001006067810 */ /* 0x000fe40007ffe0ff */
[----:B------:R-:W-:Y:S01]  /*0540*/  IADD3.X R5, PT, PT, RZ, R5, RZ, P0, !PT ;  /* 0x00000005ff057210 */ /* 0x000fe200007fe4ff */
[----:B--2---:R-:W-:-:S04]  /*0550*/  FFMA R15, R15, R14, R28 ;  /* 0x0000000e0f0f7223 */ /* 0x004fc8000000001c */
[----:B---3--:R-:W-:-:S04]  /*0560*/  FFMA R15, R16, R17, R15 ;  /* 0x00000011100f7223 */ /* 0x008fc8000000000f */
[----:B----4-:R-:W-:-:S04]  /*0570*/  FFMA R15, R18, R19, R15 ;  /* 0x00000013120f7223 */ /* 0x010fc8000000000f */
[----:B-----5:R-:W-:-:S04]  /*0580*/  FFMA R15, R20, R21, R15 ;  /* 0x00000015140f7223 */ /* 0x020fc8000000000f */
[----:B------:R-:W-:-:S04]  /*0590*/  FFMA R15, R22, R23, R15 ;  /* 0x00000017160f7223 */ /* 0x000fc8000000000f */
[----:B------:R-:W-:-:S04]  /*05a0*/  FFMA R11, R10, R11, R15 ;  /* 0x0000000b0a0b7223 */ /* 0x000fc8000000000f */
[----:B------:R-:W-:-:S04]  /*05b0*/  FFMA R24, R24, R25, R11 ;  /* 0x0000001918187223 */ /* 0x000fc8000000000b */
[----:B------:R-:W-:-:S04]  /*05c0*/  FFMA R13, R13, R12, R24 ;  /* 0x0000000c0d0d7223 */ /* 0x000fc80000000018 */
[----:B------:R-:W-:Y:S01]  /*05d0*/  FFMA R14, R26, R27, R13 ;  /* 0x0000001b1a0e7223 */ /* 0x000fe2000000000d */
[----:B------:R-:W-:Y:S06]  /*05e0*/  BRA.U UP1, `(.L_x_2) ;  /* 0xfffffffd011c7547 */ /* 0x000fec000b83ffff */
.L_x_1:
[----:B------:R-:W-:Y:S05]  /*05f0*/  BRA.U !UP0, `(.L_x_0) ;  /* 0x0000000508687547 */ /* 0x000fea000b800000 */
[----:B------:R-:W-:Y:S02]  /*0600*/  UISETP.GE.U32.AND UP0, UPT, UR10, 0x8, UPT ;  /* 0x000000080a00788c */ /* 0x000fe4000bf06070 */
[----:B------:R-:W-:-:S04]  /*0610*/  ULOP3.LUT UR6, UR7, 0x7, URZ, 0xc0, !UPT ;  /* 0x0000000707067892 */ /* 0x000fc8000f8ec0ff */
[----:B------:R-:W-:-:S03]  /*0620*/  UISETP.NE.AND UP1, UPT, UR6, URZ, UPT ;  /* 0x000000ff0600728c */ /* 0x000fc6000bf25270 */
[----:B------:R-:W-:Y:S08]  /*0630*/  BRA.U !UP0, `(.L_x_3) ;  /* 0x0000000108907547 */ /* 0x000ff0000b800000 */
[----:B------:R-:W0:Y:S01]  /*0640*/  LDC.64 R10, c[0x0][0x380] ;  /* 0x0000e000ff0a7b82 */ /* 0x000e220000000a00 */
[----:B------:R-:W1:Y:S01]  /*0650*/  LDCU.64 UR8, c[0x0][0x380] ;  /* 0x00007000ff0877ac */ /* 0x000e620008000a00 */
[C---:B------:R-:W-:Y:S02]  /*0660*/  IADD3 R3, PT, PT, R8.reuse, UR4, RZ ;  /* 0x0000000408037c10 */ /* 0x040fe4000fffe0ff */
[----:B------:R-:W-:Y:S02]  /*0670*/  IADD3 R6, P0, PT, R8, UR4, RZ ;  /* 0x0000000408067c10 */ /* 0x000fe4000ff1e0ff */
[----:B------:R-:W-:Y:S02]  /*0680*/  IADD3 R13, PT, PT, R9, UR4, RZ ;  /* 0x00000004090d7c10 */ /* 0x000fe4000fffe0ff */
[----:B------:R-:W2:Y:S01]  /*0690*/  LDC.64 R4, c[0x0][0x388] ;  /* 0x0000e200ff047b82 */ /* 0x000ea20000000a00 */
[----:B0-----:R-:W-:Y:S01]  /*06a0*/  IMAD.WIDE.U32 R10, R3, 0x4, R10 ;  /* 0x00000004030a7825 */ /* 0x001fe200078e000a */
[----:B------:R-:W-:-:S02]  /*06b0*/  IADD3.X R3, PT, PT, RZ, RZ, RZ, P0, !PT ;  /* 0x000000ffff037210 */ /* 0x000fc400007fe4ff */
[C---:B-1----:R-:W-:Y:S02]  /*06c0*/  LEA R2, P0, R6.reuse, UR8, 0x2 ;  /* 0x0000000806027c11 */ /* 0x042fe4000f8010ff */
[----:B------:R-:W3:Y:S02]  /*06d0*/  LDG.E R15, desc[UR12][R10.64] ;  /* 0x0000000c0a0f7981 */ /* 0x000ee4000c1e1900 */
[----:B------:R-:W-:Y:S01]  /*06e0*/  LEA.HI.X R3, R6, UR9, R3, 0x2, P0 ;  /* 0x0000000906037c11 */ /* 0x000fe200080f1403 */
[----:B--2---:R-:W-:-:S04]  /*06f0*/  IMAD.WIDE R4, R13, 0x4, R4 ;  /* 0x000000040d047825 */ /* 0x004fc800078e0204 */
[----:B------:R-:W2:Y:S04]  /*0700*/  LDG.E R18, desc[UR12][R2.64+0x4] ;  /* 0x0000040c02127981 */ /* 0x000ea8000c1e1900 */
[----:B------:R-:W3:Y:S04]  /*0710*/  LDG.E R16, desc[UR12][R4.64] ;  /* 0x0000000c04107981 */ /* 0x000ee8000c1e1900 */
[----:B------:R-:W2:Y:S04]  /*0720*/  LDG.E R17, desc[UR12][R4.64+0x4] ;  /* 0x0000040c04117981 */ /* 0x000ea8000c1e1900 */
[----:B------:R-:W4:Y:S04]  /*0730*/  LDG.E R19, desc[UR12][R4.64+0x8] ;  /* 0x0000080c04137981 */ /* 0x000f28000c1e1900 */
        /* <DEDUP_REMOVED lines=11> */
[----:B------:R-:W-:Y:S01]  /*07f0*/  UIADD3 UR4, UPT, UPT, UR4, 0x8, URZ ;  /* 0x0000000804047890 */ /* 0x000fe2000fffe0ff */
[----:B---3--:R-:W-:-:S04]  /*0800*/  FFMA R15, R15, R16, R14 ;  /* 0x000000100f0f7223 */ /* 0x008fc8000000000e */
[----:B--2---:R-:W-:-:S04]  /*0810*/  FFMA R15, R18, R17, R15 ;  /* 0x00000011120f7223 */ /* 0x004fc8000000000f */
[----:B----4-:R-:W-:-:S04]  /*0820*/  FFMA R15, R20, R19, R15 ;  /* 0x00000013140f7223 */ /* 0x010fc8000000000f */
[----:B-----5:R-:W-:-:S04]  /*0830*/  FFMA R15, R22, R21, R15 ;  /* 0x00000015160f7223 */ /* 0x020fc8000000000f */
[----:B------:R-:W-:-:S04]  /*0840*/  FFMA R15, R24, R23, R15 ;  /* 0x00000017180f7223 */ /* 0x000fc8000000000f */
[----:B------:R-:W-:-:S04]  /*0850*/  FFMA R13, R12, R13, R15 ;  /* 0x0000000d0c0d7223 */ /* 0x000fc8000000000f */
[----:B------:R-:W-:-:S04]  /*0860*/  FFMA R11, R6, R11, R13 ;  /* 0x0000000b060b7223 */ /* 0x000fc8000000000d */
[----:B------:R-:W-:-:S07]  /*0870*/  FFMA R14, R10, R25, R11 ;  /* 0x000000190a0e7223 */ /* 0x000fce000000000b */
.L_x_3:
        /* <DEDUP_REMOVED lines=13> */
[----:B-1----:R-:W-:-:S03]  /*0950*/  LEA R2, P0, R6, UR6, 0x2 ;  /* 0x0000000606027c11 */ /* 0x002fc6000f8010ff */
[----:B------:R-:W3:Y:S01]  /*0960*/  LDG.E R11, desc[UR12][R10.64] ;  /* 0x0000000c0a0b7981 */ /* 0x000ee2000c1e1900 */
        /* <DEDUP_REMOVED lines=8> */
[----:B------:R-:W5:Y:S01]  /*09f0*/  LDG.E R18, desc[UR12][R4.64+0xc] ;  /* 0x00000c0c04127981 */ /* 0x000f62000c1e1900 */
[----:B------:R-:W-:Y:S01]  /*0a00*/  UIADD3 UR4, UPT, UPT, UR4, 0x4, URZ ;  /* 0x0000000404047890 */ /* 0x000fe2000fffe0ff */
[----:B---3--:R-:W-:-:S04]  /*0a10*/  FFMA R6, R11, R6, R14 ;  /* 0x000000060b067223 */ /* 0x008fc8000000000e */
[----:B--2---:R-:W-:-:S04]  /*0a20*/  FFMA R6, R13, R12, R6 ;  /* 0x0000000c0d067223 */ /* 0x004fc80000000006 */
[----:B----4-:R-:W-:-:S04]  /*0a30*/  FFMA R6, R15, R16, R6 ;  /* 0x000000100f067223 */ /* 0x010fc80000000006 */
[----:B-----5:R-:W-:-:S07]  /*0a40*/  FFMA R14, R17, R18, R6 ;  /* 0x00000012110e7223 */ /* 0x020fce0000000006 */
.L_x_4:
[----:B------:R-:W-:Y:S05]  /*0a50*/  BRA.U !UP1, `(.L_x_0) ;  /* 0x0000000109507547 */ /* 0x000fea000b800000 */
[----:B------:R-:W0:Y:S01]  /*0a60*/  LDC.64 R4, c[0x0][0x380] ;  /* 0x0000e000ff047b82 */ /* 0x000e220000000a00 */
[----:B------:R-:W-:Y:S01]  /*0a70*/  IADD3 R11, PT, PT, R8, UR4, RZ ;  /* 0x00000004080b7c10 */ /* 0x000fe2000fffe0ff */
[----:B------:R-:W-:-:S06]  /*0a80*/  UIADD3 UR5, UPT, UPT, -UR5, URZ, URZ ;  /* 0x000000ff05057290 */ /* 0x000fcc000fffe1ff */
[----:B------:R-:W1:Y:S01]  /*0a90*/  LDC.64 R2, c[0x0][0x388] ;  /* 0x0000e200ff027b82 */ /* 0x000e620000000a00 */
[----:B0-----:R-:W-:Y:S01]  /*0aa0*/  IMAD.WIDE.U32 R4, R11, 0x4, R4 ;  /* 0x000000040b047825 */ /* 0x001fe200078e0004 */
[----:B------:R-:W-:Y:S02]  /*0ab0*/  IADD3 R11, PT, PT, R9, UR4, RZ ;  /* 0x00000004090b7c10 */ /* 0x000fe4000fffe0ff */
[----:B------:R-:W-:Y:S02]  /*0ac0*/  MOV R6, R4 ;  /* 0x0000000400067202 */ /* 0x000fe40000000f00 */
[----:B------:R-:W-:-:S07]  /*0ad0*/  MOV R13, R5 ;  /* 0x00000005000d7202 */ /* 0x000fce0000000f00 */
.L_x_5:
[----:B-1----:R-:W-:Y:S01]  /*0ae0*/  IMAD.WIDE R4, R11, 0x4, R2 ;  /* 0x000000040b047825 */ /* 0x002fe200078e0202 */
[----:B------:R-:W-:Y:S02]  /*0af0*/  MOV R9, R13 ;  /* 0x0000000d00097202 */ /* 0x000fe40000000f00 */
[----:B------:R-:W-:-:S03]  /*0b00*/  MOV R8, R6 ;  /* 0x0000000600087202 */ /* 0x000fc60000000f00 */
[----:B------:R-:W2:Y:S04]  /*0b10*/  LDG.E R4, desc[UR12][R4.64] ;  /* 0x0000000c04047981 */ /* 0x000ea8000c1e1900 */
[----:B------:R-:W2:Y:S01]  /*0b20*/  LDG.E R9, desc[UR12][R8.64] ;  /* 0x0000000c08097981 */ /* 0x000ea2000c1e1900 */
[----:B------:R-:W-:Y:S01]  /*0b30*/  UIADD3 UR5, UPT, UPT, UR5, 0x1, URZ ;  /* 0x0000000105057890 */ /* 0x000fe2000fffe0ff */
[----:B------:R-:W-:Y:S02]  /*0b40*/  IADD3 R6, P0, PT, R6, 0x4, RZ ;  /* 0x0000000406067810 */ /* 0x000fe40007f1e0ff */
[----:B------:R-:W-:Y:S01]  /*0b50*/  IADD3 R11, PT, PT, R11, 0x1, RZ ;  /* 0x000000010b0b7810 */ /* 0x000fe20007ffe0ff */
[----:B------:R-:W-:Y:S01]  /*0b60*/  UISETP.NE.AND UP0, UPT, UR5, URZ, UPT ;  /* 0x000000ff0500728c */ /* 0x000fe2000bf05270 */
[----:B------:R-:W-:Y:S01]  /*0b70*/  IADD3.X R13, PT, PT, RZ, R13, RZ, P0, !PT ;  /* 0x0000000dff0d7210 */ /* 0x000fe200007fe4ff */
[----:B--2---:R-:W-:-:S07]  /*0b80*/  FFMA R14, R9, R4, R14 ;  /* 0x00000004090e7223 */ /* 0x004fce000000000e */
[----:B------:R-:W-:Y:S05]  /*0b90*/  BRA.U UP0, `(.L_x_5) ;  /* 0xfffffffd00d07547 */ /* 0x000fea000b83ffff */
.L_x_0:
[----:B------:R-:W0:Y:S01]  /*0ba0*/  LDCU.64 UR4, c[0x0][0x390] ;  /* 0x00007200ff0477ac */ /* 0x000e220008000a00 */
[----:B------:R-:W1:Y:S01]  /*0bb0*/  LDC.64 R4, c[0x0][0x398] ;  /* 0x0000e600ff047b82 */ /* 0x000e620000000a00 */
[----:B------:R-:W-:Y:S01]  /*0bc0*/  IMAD R7, R7, UR11, R0 ;  /* 0x0000000b07077c24 */ /* 0x000fe2000f8e0200 */
[----:B0-----:R-:W-:-:S04]  /*0bd0*/  UISETP.NE.U32.AND UP0, UPT, UR4, URZ, UPT ;  /* 0x000000ff0400728c */ /* 0x001fc8000bf05070 */
[----:B------:R-:W-:Y:S01]  /*0be0*/  UISETP.NE.AND.EX UP0, UPT, UR5, URZ, UPT, UP0 ;  /* 0x000000ff0500728c */ /* 0x000fe2000bf05300 */
[----:B-1----:R-:W-:-:S08]  /*0bf0*/  IMAD.WIDE R4, R7, 0x4, R4 ;  /* 0x0000000407047825 */ /* 0x002fd000078e0204 */
[----:B------:R-:W-:Y:S05]  /*0c00*/  BRA.U !UP0, `(.L_x_6) ;  /* 0x0000000108107547 */ /* 0x000fea000b800000 */
[----:B------:R-:W0:Y:S02]  /*0c10*/  LDC.64 R2, c[0x0][0x390] ;  /* 0x0000e400ff027b82 */ /* 0x000e240000000a00 */
[----:B0-----:R-:W-:-:S06]  /*0c20*/  IMAD.WIDE R2, R0, 0x4, R2 ;  /* 0x0000000400027825 */ /* 0x001fcc00078e0202 */
[----:B------:R-:W2:Y:S02]  /*0c30*/  LDG.E R3, desc[UR12][R2.64] ;  /* 0x0000000c02037981 */ /* 0x000ea4000c1e1900 */
[----:B--2---:R-:W-:-:S07]  /*0c40*/  FADD R14, R14, R3 ;  /* 0x000000030e0e7221 */ /* 0x004fce0000000000 */
.L_x_6:
[----:B------:R-:W-:Y:S01]  /*0c50*/  STG.E desc[UR12][R4.64], R14 ;  /* 0x0000000e04007986 */ /* 0x000fe2000c10190c */
[----:B------:R-:W-:Y:S05]  /*0c60*/  EXIT ;  /* 0x000000000000794d */ /* 0x000fea0003800000 */
.L_x_7:
[----:B------:R-:W-:-:S00]  /*0c70*/  BRA `(.L_x_7) ;  /* 0xfffffffc00fc7947 */ /* 0x000fc0000383ffff */
[----:B------:R-:W-:-:S00]  /*0c80*/  NOP ;  /* 0x0000000000007918 */ /* 0x000fc00000000000 */
[----:B------:R-:W-:-:S00]  /*0c90*/  NOP ;  /* 0x0000000000007918 */ /* 0x000fc00000000000 */
[----:B------:R-:W-:-:S00]  /*0ca0*/  NOP ;  /* 0x0000000000007918 */ /* 0x000fc00000000000 */
[----:B------:R-:W-:-:S00]  /*0cb0*/  NOP ;  /* 0x0000000000007918 */ /* 0x000fc00000000000 */
[----:B------:R-:W-:-:S00]  /*0cc0*/  NOP ;  /* 0x0000000000007918 */ /* 0x000fc00000000000 */
[----:B------:R-:W-:-:S00]  /*0cd0*/  NOP ;  /* 0x0000000000007918 */ /* 0x000fc00000000000 */
[----:B------:R-:W-:-:S00]  /*0ce0*/  NOP ;  /* 0x0000000000007918 */ /* 0x000fc00000000000 */
[----:B------:R-:W-:-:S00]  /*0cf0*/  NOP ;  /* 0x0000000000007918 */ /* 0x000fc00000000000 */
.L_x_8:


//--------------------- .nv.shared.reserved.0     --------------------------
	.section	.nv.shared.reserved.0,"aw",@nobits
	.weak		__nv_reservedSMEM_offset_0_alias
	.size		__nv_reservedSMEM_offset_0_alias, 0, 64
	.other		__nv_reservedSMEM_offset_0_alias,@"STO_CUDA_RESERVED_SHARED STV_DEFAULT"
__nv_reservedSMEM_offset_0_alias:
	.zero		0
	.zero		64


//--------------------- .nv.constant0._Z14linear_forwardPfS_S_S_iii --------------------------
	.section	.nv.constant0._Z14linear_forwardPfS_S_S_iii,"a",@progbits
	.sectionflags	@""
	.align	4
.nv.constant0._Z14linear_forwardPfS_S_S_iii:
	.zero		940


//--------------------- SYMBOLS --------------------------

	.type		.nv.reservedSmem.offset0,@object
	.size		.nv.reservedSmem.offset0,0x4
